	.headerflags	@"EF_CUDA_TEXMODE_UNIFIED EF_CUDA_64BIT_ADDRESS EF_CUDA_ACCELERATORS EF_CUDA_SM90 EF_CUDA_VIRTUAL_SM(EF_CUDA_SM90)"
	.elftype	@"ET_EXEC"


//--------------------- .nv.info                  --------------------------
	.section	.nv.info,"",@"SHT_CUDA_INFO"
	.align	4


	//----- nvinfo : EIATTR_REGCOUNT
	.align		4
        /*0000*/ 	.byte	0x04, 0x2f
        /*0002*/ 	.short	(.L_2 - .L_1)
	.align		4
.L_1:
        /*0004*/ 	.word	index@(triton_poi_fused_native_layer_norm_6)
        /*0008*/ 	.word	0x00000010


	//----- nvinfo : EIATTR_MIN_STACK_SIZE
	.align		4
.L_2:
        /*000c*/ 	.byte	0x04, 0x12
        /*000e*/ 	.short	(.L_4 - .L_3)
	.align		4
.L_3:
        /*0010*/ 	.word	index@(triton_poi_fused_native_layer_norm_6)
        /*0014*/ 	.word	0x00000000


	//----- nvinfo : EIATTR_FRAME_SIZE
	.align		4
.L_4:
        /*0018*/ 	.byte	0x04, 0x11
        /*001a*/ 	.short	(.L_6 - .L_5)
	.align		4
.L_5:
        /*001c*/ 	.word	index@(triton_poi_fused_native_layer_norm_6)
        /*0020*/ 	.word	0x00000000


	//----- nvinfo : EIATTR_MIN_STACK_SIZE
	.align		4
.L_6:
        /*0024*/ 	.byte	0x04, 0x12
        /*0026*/ 	.short	(.L_8 - .L_7)
	.align		4
.L_7:
        /*0028*/ 	.word	index@(triton_poi_fused_native_layer_norm_6)
        /*002c*/ 	.word	0x00000000
.L_8:


//--------------------- .nv.info.triton_poi_fused_native_layer_norm_6 --------------------------
	.section	.nv.info.triton_poi_fused_native_layer_norm_6,"",@"SHT_CUDA_INFO"
	.sectionflags	@""
	.align	4


	//----- nvinfo : EIATTR_CUDA_API_VERSION
	.align		4
        /*0000*/ 	.byte	0x04, 0x37
        /*0002*/ 	.short	(.L_10 - .L_9)
.L_9:
        /*0004*/ 	.word	0x0000007c


	//----- nvinfo : EIATTR_KPARAM_INFO
	.align		4
.L_10:
        /*0008*/ 	.byte	0x04, 0x17
        /*000a*/ 	.short	(.L_12 - .L_11)
.L_11:
        /*000c*/ 	.word	0x00000000
        /*0010*/ 	.short	0x0003
        /*0012*/ 	.short	0x0018
        /*0014*/ 	.byte	0x00, 0xf0, 0x11, 0x00


	//----- nvinfo : EIATTR_KPARAM_INFO
	.align		4
.L_12:
        /*0018*/ 	.byte	0x04, 0x17
        /*001a*/ 	.short	(.L_14 - .L_13)
.L_13:
        /*001c*/ 	.word	0x00000000
        /*0020*/ 	.short	0x0002
        /*0022*/ 	.short	0x0010
        /*0024*/ 	.byte	0x00, 0xf4, 0x21, 0x00


	//----- nvinfo : EIATTR_KPARAM_INFO
	.align		4
.L_14:
        /*0028*/ 	.byte	0x04, 0x17
        /*002a*/ 	.short	(.L_16 - .L_15)
.L_15:
        /*002c*/ 	.word	0x00000000
        /*0030*/ 	.short	0x0001
        /*0032*/ 	.short	0x0008
        /*0034*/ 	.byte	0x00, 0xf4, 0x21, 0x00


	//----- nvinfo : EIATTR_KPARAM_INFO
	.align		4
.L_16:
        /*0038*/ 	.byte	0x04, 0x17
        /*003a*/ 	.short	(.L_18 - .L_17)
.L_17:
        /*003c*/ 	.word	0x00000000
        /*0040*/ 	.short	0x0000
        /*0042*/ 	.short	0x0000
        /*0044*/ 	.byte	0x00, 0xf4, 0x21, 0x00


	//----- nvinfo : EIATTR_SPARSE_MMA_MASK
	.align		4
.L_18:
        /*0048*/ 	.byte	0x03, 0x50
        /*004a*/ 	.short	0x0000


	//----- nvinfo : EIATTR_MAXREG_COUNT
	.align		4
        /*004c*/ 	.byte	0x03, 0x1b
        /*004e*/ 	.short	0x00ff


	//----- nvinfo : EIATTR_EXIT_INSTR_OFFSETS
	.align		4
        /*0050*/ 	.byte	0x04, 0x1c
        /*0052*/ 	.short	(.L_20 - .L_19)


	//   ....[0]....
.L_19:
        /*0054*/ 	.word	0x00000250


	//   ....[1]....
        /*0058*/ 	.word	0x00000290


	//----- nvinfo : EIATTR_REQNTID
	.align		4
.L_20:
        /*005c*/ 	.byte	0x04, 0x10
        /*005e*/ 	.short	(.L_22 - .L_21)
.L_21:
        /*0060*/ 	.word	0x00000020
        /*0064*/ 	.word	0x00000001
        /*0068*/ 	.word	0x00000001


	//----- nvinfo : EIATTR_CBANK_PARAM_SIZE
	.align		4
.L_22:
        /*006c*/ 	.byte	0x03, 0x19
        /*006e*/ 	.short	0x001c


	//----- nvinfo : EIATTR_PARAM_CBANK
	.align		4
        /*0070*/ 	.byte	0x04, 0x0a
        /*0072*/ 	.short	(.L_24 - .L_23)
	.align		4
.L_23:
        /*0074*/ 	.word	index@(.nv.constant0.triton_poi_fused_native_layer_norm_6)
        /*0078*/ 	.short	0x0210
        /*007a*/ 	.short	0x001c


	//----- nvinfo : EIATTR_SW_WAR
	.align		4
.L_24:
        /*007c*/ 	.byte	0x04, 0x36
        /*007e*/ 	.short	(.L_26 - .L_25)
.L_25:
        /*0080*/ 	.word	0x00000008
.L_26:


//--------------------- .nv.callgraph             --------------------------
	.section	.nv.callgraph,"",@"SHT_CUDA_CALLGRAPH"
	.align	4
	.sectionentsize	8
	.align		4
        /*0000*/ 	.word	0x00000000
	.align		4
        /*0004*/ 	.word	0xffffffff
	.align		4
        /*0008*/ 	.word	0x00000000
	.align		4
        /*000c*/ 	.word	0xfffffffe
	.align		4
        /*0010*/ 	.word	0x00000000
	.align		4
        /*0014*/ 	.word	0xfffffffd
	.align		4
        /*0018*/ 	.word	0x00000000
	.align		4
        /*001c*/ 	.word	0xfffffffc


//--------------------- .nv.constant4             --------------------------
	.section	.nv.constant4,"a",@progbits
	.align	8
	.align		8
.nv.constant4:
        /*0000*/ 	.dword	_$_str


//--------------------- .text.triton_poi_fused_native_layer_norm_6 --------------------------
	.section	.text.triton_poi_fused_native_layer_norm_6,"ax",@progbits
	.align	128
        .global         triton_poi_fused_native_layer_norm_6
        .type           triton_poi_fused_native_layer_norm_6,@function
        .size           triton_poi_fused_native_layer_norm_6,(.L_x_1 - triton_poi_fused_native_layer_norm_6)
        .other          triton_poi_fused_native_layer_norm_6,@"STO_CUDA_ENTRY STV_DEFAULT"
triton_poi_fused_native_layer_norm_6:
.text.triton_poi_fused_native_layer_norm_6:
[----:B------:R-:W0:Y:S02]  /*0000*/  LDC R1, c[0x0][0x28] ;  /* 0x00000a00ff017b82 */ /* 0x000e240000000800 */
[----:B------:R-:W1:Y:S01]  /*0010*/  S2R R10, SR_TID.X ;  /* 0x00000000000a7919 */ /* 0x000e620000002100 */
[----:B------:R-:W2:Y:S01]  /*0020*/  LDC.64 R2, c[0x0][0x210] ;  /* 0x00008400ff027b82 */ /* 0x000ea20000000a00 */
[----:B------:R-:W-:Y:S01]  /*0030*/  CS2R R6, SRZ ;  /* 0x0000000000067805 */ /* 0x000fe2000001ff00 */
[----:B------:R-:W-:Y:S01]  /*0040*/  ULDC.64 UR4, c[0x0][0x208] ;  /* 0x0000820000047ab9 */ /* 0x000fe20000000a00 */
[----:B------:R-:W3:Y:S01]  /*0050*/  S2R R9, SR_CTAID.X ;  /* 0x0000000000097919 */ /* 0x000ee20000002500 */
[----:B------:R-:W-:Y:S02]  /*0060*/  MOV R8, RZ ;  /* 0x000000ff00087202 */ /* 0x000fe40000000f00 */
[----:B-1----:R-:W-:-:S04]  /*0070*/  LOP3.LUT R0, R10, 0x3, RZ, 0xc0, !PT ;  /* 0x000000030a007812 */ /* 0x002fc800078ec0ff */
[----:B---3--:R-:W-:Y:S01]  /*0080*/  LEA R9, R9, R0, 0x2 ;  /* 0x0000000009097211 */ /* 0x008fe200078e10ff */
[----:B------:R-:W-:-:S03]  /*0090*/  HFMA2.MMA R0, -RZ, RZ, 0, 0 ;  /* 0x00000000ff007435 */ /* 0x000fc600000001ff */
[C---:B------:R-:W-:Y:S02]  /*00a0*/  ISETP.GE.AND P0, PT, R9.reuse, 0x4, PT ;  /* 0x000000040900780c */ /* 0x040fe40003f06270 */
[----:B------:R-:W-:-:S05]  /*00b0*/  SHF.L.U32 R5, R9, 0x2, RZ ;  /* 0x0000000209057819 */ /* 0x000fca00000006ff */
[----:B--2---:R-:W-:-:S06]  /*00c0*/  IMAD.WIDE R2, R5, 0x4, R2 ;  /* 0x0000000405027825 */ /* 0x004fcc00078e0202 */
[----:B------:R-:W2:Y:S04]  /*00d0*/  @!P0 LDG.E.EL R0, desc[UR4][R2.64] ;  /* 0x0000000402008981 */ /* 0x000ea8000c2e1900 */
[----:B------:R-:W2:Y:S04]  /*00e0*/  @!P0 LDG.E.EL R7, desc[UR4][R2.64+0x4] ;  /* 0x0000040402078981 */ /* 0x000ea8000c2e1900 */
[----:B------:R-:W3:Y:S04]  /*00f0*/  @!P0 LDG.E.EL R6, desc[UR4][R2.64+0x8] ;  /* 0x0000080402068981 */ /* 0x000ee8000c2e1900 */
[----:B------:R-:W4:Y:S01]  /*0100*/  @!P0 LDG.E.EL R8, desc[UR4][R2.64+0xc] ;  /* 0x00000c0402088981 */ /* 0x000f22000c2e1900 */
[----:B------:R-:W-:-:S04]  /*0110*/  LOP3.LUT P0, RZ, R10, 0x1c, RZ, 0xc0, !PT ;  /* 0x0000001c0aff7812 */ /* 0x000fc8000780c0ff */
[----:B------:R-:W-:Y:S01]  /*0120*/  ISETP.LT.AND P0, PT, R9, 0x4, !P0 ;  /* 0x000000040900780c */ /* 0x000fe20004701270 */
[----:B--2---:R-:W-:-:S04]  /*0130*/  FADD R5, R7, R0 ;  /* 0x0000000007057221 */ /* 0x004fc80000000000 */
[----:B---3--:R-:W-:Y:S02]  /*0140*/  FADD R11, R5, R6 ;  /* 0x00000006050b7221 */ /* 0x008fe40000000000 */
[----:B------:R-:W1:Y:S02]  /*0150*/  LDC.64 R4, c[0x0][0x218] ;  /* 0x00008600ff047b82 */ /* 0x000e640000000a00 */
[----:B----4-:R-:W-:-:S04]  /*0160*/  FADD R11, R11, R8 ;  /* 0x000000080b0b7221 */ /* 0x010fc80000000000 */
[----:B------:R-:W-:-:S04]  /*0170*/  FMUL R13, R11, 0.25 ;  /* 0x3e8000000b0d7820 */ /* 0x000fc80000400000 */
[C---:B------:R-:W-:Y:S01]  /*0180*/  FADD R7, -R13.reuse, R7 ;  /* 0x000000070d077221 */ /* 0x040fe20000000100 */
[C---:B------:R-:W-:Y:S01]  /*0190*/  FADD R0, -R13.reuse, R0 ;  /* 0x000000000d007221 */ /* 0x040fe20000000100 */
[C---:B------:R-:W-:Y:S01]  /*01a0*/  FADD R6, -R13.reuse, R6 ;  /* 0x000000060d067221 */ /* 0x040fe20000000100 */
[----:B------:R-:W-:Y:S01]  /*01b0*/  FADD R11, -R13, R8 ;  /* 0x000000080d0b7221 */ /* 0x000fe20000000100 */
[----:B------:R-:W-:-:S04]  /*01c0*/  FMUL R7, R7, R7 ;  /* 0x0000000707077220 */ /* 0x000fc80000400000 */
[----:B------:R-:W-:-:S04]  /*01d0*/  FFMA R7, R0, R0, R7 ;  /* 0x0000000000077223 */ /* 0x000fc80000000007 */
[----:B------:R-:W-:Y:S02]  /*01e0*/  FFMA R0, R6, R6, R7 ;  /* 0x0000000606007223 */ /* 0x000fe40000000007 */
[----:B------:R-:W2:Y:S01]  /*01f0*/  LDC.64 R6, c[0x0][0x220] ;  /* 0x00008800ff067b82 */ /* 0x000ea20000000a00 */
[----:B-1----:R-:W-:Y:S01]  /*0200*/  IMAD.WIDE R2, R9, 0x4, R4 ;  /* 0x0000000409027825 */ /* 0x002fe200078e0204 */
[----:B------:R-:W-:-:S03]  /*0210*/  HFMA2.MMA R5, -RZ, RZ, 1.625, 0 ;  /* 0x3e800000ff057435 */ /* 0x000fc600000001ff */
[----:B------:R-:W-:Y:S01]  /*0220*/  FFMA R0, R11, R11, R0 ;  /* 0x0000000b0b007223 */ /* 0x000fe20000000000 */
[----:B------:R1:W-:Y:S06]  /*0230*/  @P0 STG.E desc[UR4][R2.64], R13 ;  /* 0x0000000d02000986 */ /* 0x0003ec000c101904 */
[----:B------:R-:W-:Y:S01]  /*0240*/  FFMA R0, R0, R5, 9.9999999747524270788e-07 ;  /* 0x358637bd00007423 */ /* 0x000fe20000000005 */
[----:B------:R-:W-:Y:S06]  /*0250*/  @!P0 EXIT ;  /* 0x000000000000894d */ /* 0x000fec0003800000 */
[----:B------:R-:W0:Y:S01]  /*0260*/  MUFU.RSQ R5, R0 ;  /* 0x0000000000057308 */ /* 0x000e220000001400 */
[----:B-12---:R-:W-:-:S05]  /*0270*/  IMAD.WIDE R2, R9, 0x4, R6 ;  /* 0x0000000409027825 */ /* 0x006fca00078e0206 */
[----:B0-----:R-:W-:Y:S01]  /*0280*/  STG.E desc[UR4][R2.64], R5 ;  /* 0x0000000502007986 */ /* 0x001fe2000c101904 */
[----:B------:R-:W-:Y:S05]  /*0290*/  EXIT ;  /* 0x000000000000794d */ /* 0x000fea0003800000 */
.L_x_0:
[----:B------:R-:W-:-:S00]  /*02a0*/  BRA `(.L_x_0) ;  /* 0xfffffffc00fc7947 */ /* 0x000fc0000383ffff */
[----:B------:R-:W-:-:S00]  /*02b0*/  NOP ;  /* 0x0000000000007918 */ /* 0x000fc00000000000 */
        /* <DEDUP_REMOVED lines=12> */
.L_x_1:


//--------------------- .nv.global.init           --------------------------
	.section	.nv.global.init,"aw",@progbits
.nv.global.init:
	.type		_$_str,@object
	.size		_$_str,(.L_0 - _$_str)
_$_str:
        /*0000*/ 	.byte	0x5f, 0x5f, 0x43, 0x55, 0x44, 0x41, 0x5f, 0x46, 0x54, 0x5a, 0x00
.L_0:


//--------------------- .nv.constant0.triton_poi_fused_native_layer_norm_6 --------------------------
	.section	.nv.constant0.triton_poi_fused_native_layer_norm_6,"a",@progbits
	.sectionflags	@""
	.align	4
.nv.constant0.triton_poi_fused_native_layer_norm_6:
	.zero		556
